//
// Generated by NVIDIA NVVM Compiler
//
// Compiler Build ID: CL-36424714
// Cuda compilation tools, release 13.0, V13.0.88
// Based on NVVM 20.0.0
//

.version 9.0
.target sm_100
.address_size 64

	// .globl	_Z22histogram_range_kernelPKcPjjii
.extern .shared .align 16 .b8 smem[];

.visible .entry _Z22histogram_range_kernelPKcPjjii(
	.param .u64 .ptr .align 1 _Z22histogram_range_kernelPKcPjjii_param_0,
	.param .u64 .ptr .align 1 _Z22histogram_range_kernelPKcPjjii_param_1,
	.param .u32 _Z22histogram_range_kernelPKcPjjii_param_2,
	.param .u32 _Z22histogram_range_kernelPKcPjjii_param_3,
	.param .u32 _Z22histogram_range_kernelPKcPjjii_param_4
)
{
	.reg .pred 	%p<71>;
	.reg .b16 	%rs<17>;
	.reg .b32 	%r<240>;
	.reg .b64 	%rd<9>;

	ld.param.u64 	%rd4, [_Z22histogram_range_kernelPKcPjjii_param_0];
	ld.param.u64 	%rd5, [_Z22histogram_range_kernelPKcPjjii_param_1];
	ld.param.u32 	%r31, [_Z22histogram_range_kernelPKcPjjii_param_2];
	ld.param.u32 	%r32, [_Z22histogram_range_kernelPKcPjjii_param_3];
	ld.param.u32 	%r33, [_Z22histogram_range_kernelPKcPjjii_param_4];
	sub.s32 	%r34, %r33, %r32;
	add.s32 	%r1, %r34, 1;
	mov.u32 	%r239, %tid.x;
	and.b32  	%r3, %r239, 31;
	shl.b32 	%r4, %r1, 5;
	setp.ge.u32 	%p1, %r239, %r4;
	@%p1 bra 	$L__BB0_3;
	mov.u32 	%r5, %ntid.x;
	mov.u32 	%r237, %r239;
$L__BB0_2:
	shl.b32 	%r35, %r237, 2;
	mov.u32 	%r36, smem;
	add.s32 	%r37, %r36, %r35;
	mov.b32 	%r38, 0;
	st.shared.u32 	[%r37], %r38;
	add.s32 	%r237, %r237, %r5;
	setp.lt.u32 	%p2, %r237, %r4;
	@%p2 bra 	$L__BB0_2;
$L__BB0_3:
	bar.sync 	0;
	mov.u32 	%r39, %ctaid.x;
	mov.u32 	%r8, %ntid.x;
	mad.lo.s32 	%r40, %r39, %r8, %r239;
	shl.b32 	%r238, %r40, 4;
	setp.ge.u32 	%p3, %r238, %r31;
	@%p3 bra 	$L__BB0_54;
	cvta.to.global.u64 	%rd1, %rd4;
	mov.u32 	%r41, %nctaid.x;
	mul.lo.s32 	%r42, %r8, %r41;
	shl.b32 	%r10, %r42, 4;
$L__BB0_5:
	setp.ge.u32 	%p4, %r238, %r31;
	@%p4 bra 	$L__BB0_53;
	cvt.u64.u32 	%rd6, %r238;
	add.s64 	%rd2, %rd1, %rd6;
	ld.global.nc.u8 	%rs1, [%rd2];
	cvt.u32.u8 	%r12, %rs1;
	setp.lt.s32 	%p5, %r12, %r32;
	setp.lt.s32 	%p6, %r33, %r12;
	or.pred  	%p7, %p5, %p6;
	@%p7 bra 	$L__BB0_8;
	sub.s32 	%r43, %r12, %r32;
	shl.b32 	%r44, %r43, 7;
	shl.b32 	%r45, %r3, 2;
	or.b32  	%r46, %r44, %r45;
	mov.u32 	%r47, smem;
	add.s32 	%r48, %r47, %r46;
	atom.shared.add.u32 	%r49, [%r48], 1;
$L__BB0_8:
	add.s32 	%r50, %r238, 1;
	setp.ge.u32 	%p8, %r50, %r31;
	@%p8 bra 	$L__BB0_53;
	ld.global.nc.u8 	%rs2, [%rd2+1];
	cvt.u32.u8 	%r13, %rs2;
	setp.lt.s32 	%p9, %r13, %r32;
	setp.lt.s32 	%p10, %r33, %r13;
	or.pred  	%p11, %p9, %p10;
	@%p11 bra 	$L__BB0_11;
	sub.s32 	%r51, %r13, %r32;
	shl.b32 	%r52, %r51, 7;
	shl.b32 	%r53, %r3, 2;
	or.b32  	%r54, %r52, %r53;
	mov.u32 	%r55, smem;
	add.s32 	%r56, %r55, %r54;
	atom.shared.add.u32 	%r57, [%r56], 1;
$L__BB0_11:
	add.s32 	%r58, %r238, 2;
	setp.ge.u32 	%p12, %r58, %r31;
	@%p12 bra 	$L__BB0_53;
	ld.global.nc.u8 	%rs3, [%rd2+2];
	cvt.u32.u8 	%r14, %rs3;
	setp.lt.s32 	%p13, %r14, %r32;
	setp.lt.s32 	%p14, %r33, %r14;
	or.pred  	%p15, %p13, %p14;
	@%p15 bra 	$L__BB0_14;
	sub.s32 	%r59, %r14, %r32;
	shl.b32 	%r60, %r59, 7;
	shl.b32 	%r61, %r3, 2;
	or.b32  	%r62, %r60, %r61;
	mov.u32 	%r63, smem;
	add.s32 	%r64, %r63, %r62;
	atom.shared.add.u32 	%r65, [%r64], 1;
$L__BB0_14:
	add.s32 	%r66, %r238, 3;
	setp.ge.u32 	%p16, %r66, %r31;
	@%p16 bra 	$L__BB0_53;
	ld.global.nc.u8 	%rs4, [%rd2+3];
	cvt.u32.u8 	%r15, %rs4;
	setp.lt.s32 	%p17, %r15, %r32;
	setp.lt.s32 	%p18, %r33, %r15;
	or.pred  	%p19, %p17, %p18;
	@%p19 bra 	$L__BB0_17;
	sub.s32 	%r67, %r15, %r32;
	shl.b32 	%r68, %r67, 7;
	shl.b32 	%r69, %r3, 2;
	or.b32  	%r70, %r68, %r69;
	mov.u32 	%r71, smem;
	add.s32 	%r72, %r71, %r70;
	atom.shared.add.u32 	%r73, [%r72], 1;
$L__BB0_17:
	add.s32 	%r74, %r238, 4;
	setp.ge.u32 	%p20, %r74, %r31;
	@%p20 bra 	$L__BB0_53;
	ld.global.nc.u8 	%rs5, [%rd2+4];
	cvt.u32.u8 	%r16, %rs5;
	setp.lt.s32 	%p21, %r16, %r32;
	setp.lt.s32 	%p22, %r33, %r16;
	or.pred  	%p23, %p21, %p22;
	@%p23 bra 	$L__BB0_20;
	sub.s32 	%r75, %r16, %r32;
	shl.b32 	%r76, %r75, 7;
	shl.b32 	%r77, %r3, 2;
	or.b32  	%r78, %r76, %r77;
	mov.u32 	%r79, smem;
	add.s32 	%r80, %r79, %r78;
	atom.shared.add.u32 	%r81, [%r80], 1;
$L__BB0_20:
	add.s32 	%r82, %r238, 5;
	setp.ge.u32 	%p24, %r82, %r31;
	@%p24 bra 	$L__BB0_53;
	ld.global.nc.u8 	%rs6, [%rd2+5];
	cvt.u32.u8 	%r17, %rs6;
	setp.lt.s32 	%p25, %r17, %r32;
	setp.lt.s32 	%p26, %r33, %r17;
	or.pred  	%p27, %p25, %p26;
	@%p27 bra 	$L__BB0_23;
	sub.s32 	%r83, %r17, %r32;
	shl.b32 	%r84, %r83, 7;
	shl.b32 	%r85, %r3, 2;
	or.b32  	%r86, %r84, %r85;
	mov.u32 	%r87, smem;
	add.s32 	%r88, %r87, %r86;
	atom.shared.add.u32 	%r89, [%r88], 1;
$L__BB0_23:
	add.s32 	%r90, %r238, 6;
	setp.ge.u32 	%p28, %r90, %r31;
	@%p28 bra 	$L__BB0_53;
	ld.global.nc.u8 	%rs7, [%rd2+6];
	cvt.u32.u8 	%r18, %rs7;
	setp.lt.s32 	%p29, %r18, %r32;
	setp.lt.s32 	%p30, %r33, %r18;
	or.pred  	%p31, %p29, %p30;
	@%p31 bra 	$L__BB0_26;
	sub.s32 	%r91, %r18, %r32;
	shl.b32 	%r92, %r91, 7;
	shl.b32 	%r93, %r3, 2;
	or.b32  	%r94, %r92, %r93;
	mov.u32 	%r95, smem;
	add.s32 	%r96, %r95, %r94;
	atom.shared.add.u32 	%r97, [%r96], 1;
$L__BB0_26:
	add.s32 	%r98, %r238, 7;
	setp.ge.u32 	%p32, %r98, %r31;
	@%p32 bra 	$L__BB0_53;
	ld.global.nc.u8 	%rs8, [%rd2+7];
	cvt.u32.u8 	%r19, %rs8;
	setp.lt.s32 	%p33, %r19, %r32;
	setp.lt.s32 	%p34, %r33, %r19;
	or.pred  	%p35, %p33, %p34;
	@%p35 bra 	$L__BB0_29;
	sub.s32 	%r99, %r19, %r32;
	shl.b32 	%r100, %r99, 7;
	shl.b32 	%r101, %r3, 2;
	or.b32  	%r102, %r100, %r101;
	mov.u32 	%r103, smem;
	add.s32 	%r104, %r103, %r102;
	atom.shared.add.u32 	%r105, [%r104], 1;
$L__BB0_29:
	add.s32 	%r106, %r238, 8;
	setp.ge.u32 	%p36, %r106, %r31;
	@%p36 bra 	$L__BB0_53;
	ld.global.nc.u8 	%rs9, [%rd2+8];
	cvt.u32.u8 	%r20, %rs9;
	setp.lt.s32 	%p37, %r20, %r32;
	setp.lt.s32 	%p38, %r33, %r20;
	or.pred  	%p39, %p37, %p38;
	@%p39 bra 	$L__BB0_32;
	sub.s32 	%r107, %r20, %r32;
	shl.b32 	%r108, %r107, 7;
	shl.b32 	%r109, %r3, 2;
	or.b32  	%r110, %r108, %r109;
	mov.u32 	%r111, smem;
	add.s32 	%r112, %r111, %r110;
	atom.shared.add.u32 	%r113, [%r112], 1;
$L__BB0_32:
	add.s32 	%r114, %r238, 9;
	setp.ge.u32 	%p40, %r114, %r31;
	@%p40 bra 	$L__BB0_53;
	ld.global.nc.u8 	%rs10, [%rd2+9];
	cvt.u32.u8 	%r21, %rs10;
	setp.lt.s32 	%p41, %r21, %r32;
	setp.lt.s32 	%p42, %r33, %r21;
	or.pred  	%p43, %p41, %p42;
	@%p43 bra 	$L__BB0_35;
	sub.s32 	%r115, %r21, %r32;
	shl.b32 	%r116, %r115, 7;
	shl.b32 	%r117, %r3, 2;
	or.b32  	%r118, %r116, %r117;
	mov.u32 	%r119, smem;
	add.s32 	%r120, %r119, %r118;
	atom.shared.add.u32 	%r121, [%r120], 1;
$L__BB0_35:
	add.s32 	%r122, %r238, 10;
	setp.ge.u32 	%p44, %r122, %r31;
	@%p44 bra 	$L__BB0_53;
	ld.global.nc.u8 	%rs11, [%rd2+10];
	cvt.u32.u8 	%r22, %rs11;
	setp.lt.s32 	%p45, %r22, %r32;
	setp.lt.s32 	%p46, %r33, %r22;
	or.pred  	%p47, %p45, %p46;
	@%p47 bra 	$L__BB0_38;
	sub.s32 	%r123, %r22, %r32;
	shl.b32 	%r124, %r123, 7;
	shl.b32 	%r125, %r3, 2;
	or.b32  	%r126, %r124, %r125;
	mov.u32 	%r127, smem;
	add.s32 	%r128, %r127, %r126;
	atom.shared.add.u32 	%r129, [%r128], 1;
$L__BB0_38:
	add.s32 	%r130, %r238, 11;
	setp.ge.u32 	%p48, %r130, %r31;
	@%p48 bra 	$L__BB0_53;
	ld.global.nc.u8 	%rs12, [%rd2+11];
	cvt.u32.u8 	%r23, %rs12;
	setp.lt.s32 	%p49, %r23, %r32;
	setp.lt.s32 	%p50, %r33, %r23;
	or.pred  	%p51, %p49, %p50;
	@%p51 bra 	$L__BB0_41;
	sub.s32 	%r131, %r23, %r32;
	shl.b32 	%r132, %r131, 7;
	shl.b32 	%r133, %r3, 2;
	or.b32  	%r134, %r132, %r133;
	mov.u32 	%r135, smem;
	add.s32 	%r136, %r135, %r134;
	atom.shared.add.u32 	%r137, [%r136], 1;
$L__BB0_41:
	add.s32 	%r138, %r238, 12;
	setp.ge.u32 	%p52, %r138, %r31;
	@%p52 bra 	$L__BB0_53;
	ld.global.nc.u8 	%rs13, [%rd2+12];
	cvt.u32.u8 	%r24, %rs13;
	setp.lt.s32 	%p53, %r24, %r32;
	setp.lt.s32 	%p54, %r33, %r24;
	or.pred  	%p55, %p53, %p54;
	@%p55 bra 	$L__BB0_44;
	sub.s32 	%r139, %r24, %r32;
	shl.b32 	%r140, %r139, 7;
	shl.b32 	%r141, %r3, 2;
	or.b32  	%r142, %r140, %r141;
	mov.u32 	%r143, smem;
	add.s32 	%r144, %r143, %r142;
	atom.shared.add.u32 	%r145, [%r144], 1;
$L__BB0_44:
	add.s32 	%r146, %r238, 13;
	setp.ge.u32 	%p56, %r146, %r31;
	@%p56 bra 	$L__BB0_53;
	ld.global.nc.u8 	%rs14, [%rd2+13];
	cvt.u32.u8 	%r25, %rs14;
	setp.lt.s32 	%p57, %r25, %r32;
	setp.lt.s32 	%p58, %r33, %r25;
	or.pred  	%p59, %p57, %p58;
	@%p59 bra 	$L__BB0_47;
	sub.s32 	%r147, %r25, %r32;
	shl.b32 	%r148, %r147, 7;
	shl.b32 	%r149, %r3, 2;
	or.b32  	%r150, %r148, %r149;
	mov.u32 	%r151, smem;
	add.s32 	%r152, %r151, %r150;
	atom.shared.add.u32 	%r153, [%r152], 1;
$L__BB0_47:
	add.s32 	%r154, %r238, 14;
	setp.ge.u32 	%p60, %r154, %r31;
	@%p60 bra 	$L__BB0_53;
	ld.global.nc.u8 	%rs15, [%rd2+14];
	cvt.u32.u8 	%r26, %rs15;
	setp.lt.s32 	%p61, %r26, %r32;
	setp.lt.s32 	%p62, %r33, %r26;
	or.pred  	%p63, %p61, %p62;
	@%p63 bra 	$L__BB0_50;
	sub.s32 	%r155, %r26, %r32;
	shl.b32 	%r156, %r155, 7;
	shl.b32 	%r157, %r3, 2;
	or.b32  	%r158, %r156, %r157;
	mov.u32 	%r159, smem;
	add.s32 	%r160, %r159, %r158;
	atom.shared.add.u32 	%r161, [%r160], 1;
$L__BB0_50:
	add.s32 	%r162, %r238, 15;
	setp.ge.u32 	%p64, %r162, %r31;
	@%p64 bra 	$L__BB0_53;
	ld.global.nc.u8 	%rs16, [%rd2+15];
	cvt.u32.u8 	%r27, %rs16;
	setp.lt.s32 	%p65, %r27, %r32;
	setp.lt.s32 	%p66, %r33, %r27;
	or.pred  	%p67, %p65, %p66;
	@%p67 bra 	$L__BB0_53;
	sub.s32 	%r163, %r27, %r32;
	shl.b32 	%r164, %r163, 7;
	shl.b32 	%r165, %r3, 2;
	or.b32  	%r166, %r164, %r165;
	mov.u32 	%r167, smem;
	add.s32 	%r168, %r167, %r166;
	atom.shared.add.u32 	%r169, [%r168], 1;
$L__BB0_53:
	add.s32 	%r238, %r238, %r10;
	setp.lt.u32 	%p68, %r238, %r31;
	@%p68 bra 	$L__BB0_5;
$L__BB0_54:
	bar.sync 	0;
	setp.ge.u32 	%p69, %r239, %r1;
	@%p69 bra 	$L__BB0_57;
	cvta.to.global.u64 	%rd3, %rd5;
	mov.u32 	%r171, smem;
$L__BB0_56:
	shl.b32 	%r170, %r239, 7;
	add.s32 	%r172, %r171, %r170;
	ld.shared.v4.u32 	{%r173, %r174, %r175, %r176}, [%r172];
	add.s32 	%r177, %r174, %r173;
	add.s32 	%r178, %r175, %r177;
	add.s32 	%r179, %r176, %r178;
	ld.shared.v4.u32 	{%r180, %r181, %r182, %r183}, [%r172+16];
	add.s32 	%r184, %r180, %r179;
	add.s32 	%r185, %r181, %r184;
	add.s32 	%r186, %r182, %r185;
	add.s32 	%r187, %r183, %r186;
	ld.shared.v4.u32 	{%r188, %r189, %r190, %r191}, [%r172+32];
	add.s32 	%r192, %r188, %r187;
	add.s32 	%r193, %r189, %r192;
	add.s32 	%r194, %r190, %r193;
	add.s32 	%r195, %r191, %r194;
	ld.shared.v4.u32 	{%r196, %r197, %r198, %r199}, [%r172+48];
	add.s32 	%r200, %r196, %r195;
	add.s32 	%r201, %r197, %r200;
	add.s32 	%r202, %r198, %r201;
	add.s32 	%r203, %r199, %r202;
	ld.shared.v4.u32 	{%r204, %r205, %r206, %r207}, [%r172+64];
	add.s32 	%r208, %r204, %r203;
	add.s32 	%r209, %r205, %r208;
	add.s32 	%r210, %r206, %r209;
	add.s32 	%r211, %r207, %r210;
	ld.shared.v4.u32 	{%r212, %r213, %r214, %r215}, [%r172+80];
	add.s32 	%r216, %r212, %r211;
	add.s32 	%r217, %r213, %r216;
	add.s32 	%r218, %r214, %r217;
	add.s32 	%r219, %r215, %r218;
	ld.shared.v4.u32 	{%r220, %r221, %r222, %r223}, [%r172+96];
	add.s32 	%r224, %r220, %r219;
	add.s32 	%r225, %r221, %r224;
	add.s32 	%r226, %r222, %r225;
	add.s32 	%r227, %r223, %r226;
	ld.shared.v4.u32 	{%r228, %r229, %r230, %r231}, [%r172+112];
	add.s32 	%r232, %r228, %r227;
	add.s32 	%r233, %r229, %r232;
	add.s32 	%r234, %r230, %r233;
	add.s32 	%r235, %r231, %r234;
	mul.wide.u32 	%rd7, %r239, 4;
	add.s64 	%rd8, %rd3, %rd7;
	atom.global.add.u32 	%r236, [%rd8], %r235;
	add.s32 	%r239, %r239, %r8;
	setp.lt.u32 	%p70, %r239, %r1;
	@%p70 bra 	$L__BB0_56;
$L__BB0_57:
	ret;

}


// ===== COMPILED SASS (sm_100) =====

	.target	sm_100

	.elftype	@"ET_EXEC"


//--------------------- .note.nv.tkinfo           --------------------------
	.section	.note.nv.tkinfo,"",@"SHT_NOTE"
	.sectionflags	@"SHF_NOTE_NV_TKINFO"
	.tkinfo
        /*0018*/ 	.word	0x00000002
        /*0030*/ 	.string	""
        /*0030*/ 	.string	"ptxas"
        /*0030*/ 	.string	"Cuda compilation tools, release 13.0, V13.0.88"
        /*0030*/ 	.string	"Build cuda_13.0.r13.0/compiler.36424714_0"
        /*0030*/ 	.string	"-arch sm_100 -m 64 "



//--------------------- .note.nv.cuinfo           --------------------------
	.section	.note.nv.cuinfo,"",@"SHT_NOTE"
	.sectionflags	@"SHF_NOTE_NV_CUINFO"
        /*0018*/ 	.short	0x0002
        /*001a*/ 	.short	0x0064
        /*001c*/ 	.short	0x0082
	.zero		2


//--------------------- .nv.info                  --------------------------
	.section	.nv.info,"",@"SHT_CUDA_INFO"
	.align	4


	//----- nvinfo : EIATTR_REGCOUNT
	.align		4
        /*0000*/ 	.byte	0x04, 0x2f
        /*0002*/ 	.short	(.L_1 - .L_0)
	.align		4
.L_0:
        /*0004*/ 	.word	index@(_Z22histogram_range_kernelPKcPjjii)
        /*0008*/ 	.word	0x00000020


	//----- nvinfo : EIATTR_FRAME_SIZE
	.align		4
.L_1:
        /*000c*/ 	.byte	0x04, 0x11
        /*000e*/ 	.short	(.L_3 - .L_2)
	.align		4
.L_2:
        /*0010*/ 	.word	index@(_Z22histogram_range_kernelPKcPjjii)
        /*0014*/ 	.word	0x00000000


	//----- nvinfo : EIATTR_MIN_STACK_SIZE
	.align		4
.L_3:
        /*0018*/ 	.byte	0x04, 0x12
        /*001a*/ 	.short	(.L_5 - .L_4)
	.align		4
.L_4:
        /*001c*/ 	.word	index@(_Z22histogram_range_kernelPKcPjjii)
        /*0020*/ 	.word	0x00000000
.L_5:


//--------------------- .nv.compat                --------------------------
	.section	.nv.compat,"",@"SHT_CUDA_COMPAT_INFO"
	.align	4
        /*0000*/ 	.byte	0x02, 0x09, 0x00, 0x00, 0x02, 0x02, 0x01, 0x00, 0x02, 0x05, 0x05, 0x00, 0x03, 0x07, 0x01, 0x01
        /*0010*/ 	.byte	0x02, 0x03, 0x00, 0x00, 0x02, 0x06, 0x01, 0x00, 0x04, 0x0b, 0x08, 0x00, 0x09, 0x00, 0x00, 0x00
        /*0020*/ 	.byte	0x00, 0x00, 0x00, 0x00


//--------------------- .nv.info._Z22histogram_range_kernelPKcPjjii --------------------------
	.section	.nv.info._Z22histogram_range_kernelPKcPjjii,"",@"SHT_CUDA_INFO"
	.sectionflags	@""
	.align	4


	//----- nvinfo : EIATTR_CUDA_API_VERSION
	.align		4
        /*0000*/ 	.byte	0x04, 0x37
        /*0002*/ 	.short	(.L_7 - .L_6)
.L_6:
        /*0004*/ 	.word	0x00000082


	//----- nvinfo : EIATTR_KPARAM_INFO
	.align		4
.L_7:
        /*0008*/ 	.byte	0x04, 0x17
        /*000a*/ 	.short	(.L_9 - .L_8)
.L_8:
        /*000c*/ 	.word	0x00000000
        /*0010*/ 	.short	0x0004
        /*0012*/ 	.short	0x0018
        /*0014*/ 	.byte	0x00, 0xf0, 0x11, 0x00


	//----- nvinfo : EIATTR_KPARAM_INFO
	.align		4
.L_9:
        /*0018*/ 	.byte	0x04, 0x17
        /*001a*/ 	.short	(.L_11 - .L_10)
.L_10:
        /*001c*/ 	.word	0x00000000
        /*0020*/ 	.short	0x0003
        /*0022*/ 	.short	0x0014
        /*0024*/ 	.byte	0x00, 0xf0, 0x11, 0x00


	//----- nvinfo : EIATTR_KPARAM_INFO
	.align		4
.L_11:
        /*0028*/ 	.byte	0x04, 0x17
        /*002a*/ 	.short	(.L_13 - .L_12)
.L_12:
        /*002c*/ 	.word	0x00000000
        /*0030*/ 	.short	0x0002
        /*0032*/ 	.short	0x0010
        /*0034*/ 	.byte	0x00, 0xf0, 0x11, 0x00


	//----- nvinfo : EIATTR_KPARAM_INFO
	.align		4
.L_13:
        /*0038*/ 	.byte	0x04, 0x17
        /*003a*/ 	.short	(.L_15 - .L_14)
.L_14:
        /*003c*/ 	.word	0x00000000
        /*0040*/ 	.short	0x0001
        /*0042*/ 	.short	0x0008
        /*0044*/ 	.byte	0x00, 0xf5, 0x21, 0x00


	//----- nvinfo : EIATTR_KPARAM_INFO
	.align		4
.L_15:
        /*0048*/ 	.byte	0x04, 0x17
        /*004a*/ 	.short	(.L_17 - .L_16)
.L_16:
        /*004c*/ 	.word	0x00000000
        /*0050*/ 	.short	0x0000
        /*0052*/ 	.short	0x0000
        /*0054*/ 	.byte	0x00, 0xf5, 0x21, 0x00


	//----- nvinfo : EIATTR_SPARSE_MMA_MASK
	.align		4
.L_17:
        /*0058*/ 	.byte	0x03, 0x50
        /*005a*/ 	.short	0x0000


	//----- nvinfo : EIATTR_MAXREG_COUNT
	.align		4
        /*005c*/ 	.byte	0x03, 0x1b
        /*005e*/ 	.short	0x00ff


	//----- nvinfo : EIATTR_NUM_BARRIERS
	.align		4
        /*0060*/ 	.byte	0x02, 0x4c
        /*0062*/ 	.byte	0x01
	.zero		1


	//----- nvinfo : EIATTR_MERCURY_ISA_VERSION
	.align		4
        /*0064*/ 	.byte	0x03, 0x5f
        /*0066*/ 	.short	0x0101


	//----- nvinfo : EIATTR_VRC_CTA_INIT_COUNT
	.align		4
        /*0068*/ 	.byte	0x02, 0x4a
	.zero		1
	.zero		1


	//----- nvinfo : EIATTR_EXIT_INSTR_OFFSETS
	.align		4
        /*006c*/ 	.byte	0x04, 0x1c
        /*006e*/ 	.short	(.L_19 - .L_18)


	//   ....[0]....
.L_18:
        /*0070*/ 	.word	0x000012c0


	//   ....[1]....
        /*0074*/ 	.word	0x000014f0


	//----- nvinfo : EIATTR_CRS_STACK_SIZE
	.align		4
.L_19:
        /*0078*/ 	.byte	0x04, 0x1e
        /*007a*/ 	.short	(.L_21 - .L_20)
.L_20:
        /*007c*/ 	.word	0x00000000


	//----- nvinfo : EIATTR_CBANK_PARAM_SIZE
	.align		4
.L_21:
        /*0080*/ 	.byte	0x03, 0x19
        /*0082*/ 	.short	0x001c


	//----- nvinfo : EIATTR_PARAM_CBANK
	.align		4
        /*0084*/ 	.byte	0x04, 0x0a
        /*0086*/ 	.short	(.L_23 - .L_22)
	.align		4
.L_22:
        /*0088*/ 	.word	index@(.nv.constant0._Z22histogram_range_kernelPKcPjjii)
        /*008c*/ 	.short	0x0380
        /*008e*/ 	.short	0x001c


	//----- nvinfo : EIATTR_SW_WAR
	.align		4
.L_23:
        /*0090*/ 	.byte	0x04, 0x36
        /*0092*/ 	.short	(.L_25 - .L_24)
.L_24:
        /*0094*/ 	.word	0x00000008
.L_25:


//--------------------- .nv.callgraph             --------------------------
	.section	.nv.callgraph,"",@"SHT_CUDA_CALLGRAPH"
	.align	4
	.sectionentsize	8
	.align		4
        /*0000*/ 	.word	0x00000000
	.align		4
        /*0004*/ 	.word	0xffffffff
	.align		4
        /*0008*/ 	.word	0x00000000
	.align		4
        /*000c*/ 	.word	0xfffffffe
	.align		4
        /*0010*/ 	.word	0x00000000
	.align		4
        /*0014*/ 	.word	0xfffffffd
	.align		4
        /*0018*/ 	.word	0x00000000
	.align		4
        /*001c*/ 	.word	0xfffffffc


//--------------------- .text._Z22histogram_range_kernelPKcPjjii --------------------------
	.section	.text._Z22histogram_range_kernelPKcPjjii,"ax",@progbits
	.align	128
        .global         _Z22histogram_range_kernelPKcPjjii
        .type           _Z22histogram_range_kernelPKcPjjii,@function
        .size           _Z22histogram_range_kernelPKcPjjii,(.L_x_40 - _Z22histogram_range_kernelPKcPjjii)
        .other          _Z22histogram_range_kernelPKcPjjii,@"STO_CUDA_ENTRY STV_DEFAULT"
_Z22histogram_range_kernelPKcPjjii:
.text._Z22histogram_range_kernelPKcPjjii:
[----:B------:R-:W-:Y:S01]  /*0000*/  LDC R1, c[0x0][0x37c] ;  /* 0x0000df00ff017b82 */ /* 0x000fe20000000800 */
[----:B------:R-:W0:Y:S01]  /*0010*/  S2R R3, SR_TID.X ;  /* 0x0000000000037919 */ /* 0x000e220000002100 */
[----:B------:R-:W1:Y:S01]  /*0020*/  LDCU UR4, c[0x0][0x398] ;  /* 0x00007300ff0477ac */ /* 0x000e620008000800 */
[----:B------:R-:W-:Y:S01]  /*0030*/  BSSY.RECONVERGENT B0, `(.L_x_0) ;  /* 0x0000010000007945 */ /* 0x000fe20003800200 */
[----:B------:R-:W1:Y:S02]  /*0040*/  LDCU UR5, c[0x0][0x394] ;  /* 0x00007280ff0577ac */ /* 0x000e640008000800 */
[----:B-1----:R-:W-:-:S04]  /*0050*/  UIADD3 UR4, UPT, UPT, UR4, 0x1, -UR5 ;  /* 0x0000000104047890 */ /* 0x002fc8000fffe805 */
[----:B------:R-:W-:-:S06]  /*0060*/  USHF.L.U32 UR5, UR4, 0x5, URZ ;  /* 0x0000000504057899 */ /* 0x000fcc00080006ff */
[----:B0-----:R-:W-:-:S13]  /*0070*/  ISETP.GE.U32.AND P0, PT, R3, UR5, PT ;  /* 0x0000000503007c0c */ /* 0x001fda000bf06070 */
[----:B------:R-:W-:Y:S05]  /*0080*/  @P0 BRA `(.L_x_1) ;  /* 0x0000000000280947 */ /* 0x000fea0003800000 */
[----:B------:R-:W0:Y:S01]  /*0090*/  S2R R5, SR_CgaCtaId ;  /* 0x0000000000057919 */ /* 0x000e220000008800 */
[----:B------:R-:W1:Y:S01]  /*00a0*/  LDC R7, c[0x0][0x360] ;  /* 0x0000d800ff077b82 */ /* 0x000e620000000800 */
[----:B------:R-:W-:Y:S01]  /*00b0*/  MOV R2, 0x400 ;  /* 0x0000040000027802 */ /* 0x000fe20000000f00 */
[----:B------:R-:W-:-:S03]  /*00c0*/  IMAD.MOV.U32 R0, RZ, RZ, R3 ;  /* 0x000000ffff007224 */ /* 0x000fc600078e0003 */
[----:B0-----:R-:W-:-:S07]  /*00d0*/  LEA R5, R5, R2, 0x18 ;  /* 0x0000000205057211 */ /* 0x001fce00078ec0ff */
.L_x_2:
[----:B------:R-:W-:Y:S02]  /*00e0*/  IMAD R2, R0, 0x4, R5 ;  /* 0x0000000400027824 */ /* 0x000fe400078e0205 */
[----:B-1----:R-:W-:-:S03]  /*00f0*/  IMAD.IADD R0, R7, 0x1, R0 ;  /* 0x0000000107007824 */ /* 0x002fc600078e0200 */
[----:B------:R0:W-:Y:S02]  /*0100*/  STS [R2], RZ ;  /* 0x000000ff02007388 */ /* 0x0001e40000000800 */
[----:B------:R-:W-:-:S13]  /*0110*/  ISETP.GE.U32.AND P0, PT, R0, UR5, PT ;  /* 0x0000000500007c0c */ /* 0x000fda000bf06070 */
[----:B0-----:R-:W-:Y:S05]  /*0120*/  @!P0 BRA `(.L_x_2) ;  /* 0xfffffffc00ec8947 */ /* 0x001fea000383ffff */
.L_x_1:
[----:B------:R-:W-:Y:S05]  /*0130*/  BSYNC.RECONVERGENT B0 ;  /* 0x0000000000007941 */ /* 0x000fea0003800200 */
.L_x_0:
[----:B------:R-:W0:Y:S01]  /*0140*/  S2UR UR5, SR_CTAID.X ;  /* 0x00000000000579c3 */ /* 0x000e220000002500 */
[----:B------:R-:W1:Y:S01]  /*0150*/  LDCU UR6, c[0x0][0x390] ;  /* 0x00007200ff0677ac */ /* 0x000e620008000800 */
[----:B------:R-:W-:Y:S01]  /*0160*/  BSSY.RECONVERGENT B1, `(.L_x_3) ;  /* 0x0000113000017945 */ /* 0x000fe20003800200 */
[----:B------:R-:W2:Y:S05]  /*0170*/  LDCU.64 UR8, c[0x0][0x358] ;  /* 0x00006b00ff0877ac */ /* 0x000eaa0008000a00 */
[----:B------:R-:W0:Y:S01]  /*0180*/  LDC R0, c[0x0][0x360] ;  /* 0x0000d800ff007b82 */ /* 0x000e220000000800 */
[----:B------:R-:W3:Y:S01]  /*0190*/  LDCU.64 UR10, c[0x0][0x380] ;  /* 0x00007000ff0a77ac */ /* 0x000ee20008000a00 */
[----:B0-----:R-:W-:-:S04]  /*01a0*/  IMAD R2, R0, UR5, R3 ;  /* 0x0000000500027c24 */ /* 0x001fc8000f8e0203 */
[----:B------:R-:W-:Y:S01]  /*01b0*/  IMAD.SHL.U32 R9, R2, 0x10, RZ ;  /* 0x0000001002097824 */ /* 0x000fe200078e00ff */
[----:B------:R-:W-:Y:S01]  /*01c0*/  LOP3.LUT R2, R3, 0x1f, RZ, 0xc0, !PT ;  /* 0x0000001f03027812 */ /* 0x000fe200078ec0ff */
[----:B------:R-:W-:Y:S03]  /*01d0*/  BAR.SYNC.DEFER_BLOCKING 0x0 ;  /* 0x0000000000007b1d */ /* 0x000fe60000010000 */
[----:B-1----:R-:W-:-:S13]  /*01e0*/  ISETP.GE.U32.AND P0, PT, R9, UR6, PT ;  /* 0x0000000609007c0c */ /* 0x002fda000bf06070 */
[----:B--23--:R-:W-:Y:S05]  /*01f0*/  @P0 BRA `(.L_x_4) ;  /* 0x0000001000240947 */ /* 0x00cfea0003800000 */
[----:B------:R-:W0:Y:S01]  /*0200*/  LDC R6, c[0x0][0x390] ;  /* 0x0000e400ff067b82 */ /* 0x000e220000000800 */
[----:B------:R-:W1:Y:S07]  /*0210*/  LDCU UR5, c[0x0][0x370] ;  /* 0x00006e00ff0577ac */ /* 0x000e6e0008000800 */
[----:B------:R-:W2:Y:S08]  /*0220*/  LDC R7, c[0x0][0x398] ;  /* 0x0000e600ff077b82 */ /* 0x000eb00000000800 */
[----:B------:R-:W3:Y:S01]  /*0230*/  LDC R8, c[0x0][0x394] ;  /* 0x0000e500ff087b82 */ /* 0x000ee20000000800 */
[----:B-1----:R-:W-:-:S07]  /*0240*/  IMAD R10, R0, UR5, RZ ;  /* 0x00000005000a7c24 */ /* 0x002fce000f8e02ff */
.L_x_37:
[----:B0-----:R-:W-:Y:S01]  /*0250*/  ISETP.GE.U32.AND P0, PT, R9, R6, PT ;  /* 0x000000060900720c */ /* 0x001fe20003f06070 */
[----:B------:R-:W-:-:S12]  /*0260*/  BSSY.RECONVERGENT B0, `(.L_x_5) ;  /* 0x00000ff000007945 */ /* 0x000fd80003800200 */
[----:B-1----:R-:W-:Y:S05]  /*0270*/  @P0 BRA `(.L_x_6) ;  /* 0x0000000c00f40947 */ /* 0x002fea0003800000 */
[----:B------:R-:W-:-:S05]  /*0280*/  IADD3 R4, P0, PT, R9, UR10, RZ ;  /* 0x0000000a09047c10 */ /* 0x000fca000ff1e0ff */
[----:B------:R-:W-:-:S05]  /*0290*/  IMAD.X R5, RZ, RZ, UR11, P0 ;  /* 0x0000000bff057e24 */ /* 0x000fca00080e06ff */
[----:B------:R-:W2:Y:S01]  /*02a0*/  LDG.E.U8.CONSTANT R13, desc[UR8][R4.64] ;  /* 0x00000008040d7981 */ /* 0x000ea2000c1e9100 */
[----:B------:R-:W-:Y:S01]  /*02b0*/  VIADD R11, R9, 0x1 ;  /* 0x00000001090b7836 */ /* 0x000fe20000000000 */
[----:B------:R-:W-:Y:S04]  /*02c0*/  BSSY.RECONVERGENT B2, `(.L_x_7) ;  /* 0x000000c000027945 */ /* 0x000fe80003800200 */
[----:B------:R-:W-:Y:S02]  /*02d0*/  ISETP.GE.U32.AND P1, PT, R11, R6, PT ;  /* 0x000000060b00720c */ /* 0x000fe40003f26070 */
[----:B--2---:R-:W-:-:S04]  /*02e0*/  ISETP.GT.AND P0, PT, R13, R7, PT ;  /* 0x000000070d00720c */ /* 0x004fc80003f04270 */
[----:B---3--:R-:W-:-:S13]  /*02f0*/  ISETP.LT.OR P0, PT, R13, R8, P0 ;  /* 0x000000080d00720c */ /* 0x008fda0000701670 */
[----:B------:R-:W-:Y:S05]  /*0300*/  @P0 BRA `(.L_x_8) ;  /* 0x00000000001c0947 */ /* 0x000fea0003800000 */
[----:B------:R-:W0:Y:S01]  /*0310*/  S2UR UR6, SR_CgaCtaId ;  /* 0x00000000000679c3 */ /* 0x000e220000008800 */
[----:B------:R-:W-:Y:S01]  /*0320*/  IMAD.IADD R11, R13, 0x1, -R8 ;  /* 0x000000010d0b7824 */ /* 0x000fe200078e0a08 */
[----:B------:R-:W-:-:S03]  /*0330*/  UMOV UR5, 0x400 ;  /* 0x0000040000057882 */ /* 0x000fc60000000000 */
[----:B------:R-:W-:Y:S01]  /*0340*/  IMAD R11, R11, 0x20, R2 ;  /* 0x000000200b0b7824 */ /* 0x000fe200078e0202 */
[----:B0-----:R-:W-:-:S06]  /*0350*/  ULEA UR5, UR6, UR5, 0x18 ;  /* 0x0000000506057291 */ /* 0x001fcc000f8ec0ff */
[----:B------:R-:W-:-:S05]  /*0360*/  LEA R11, R11, UR5, 0x2 ;  /* 0x000000050b0b7c11 */ /* 0x000fca000f8e10ff */
[----:B------:R0:W-:Y:S02]  /*0370*/  ATOMS.POPC.INC.32 RZ, [R11+URZ] ;  /* 0x000000000bff7f8c */ /* 0x0001e4000d8000ff */
.L_x_8:
[----:B------:R-:W-:Y:S05]  /*0380*/  BSYNC.RECONVERGENT B2 ;  /* 0x0000000000027941 */ /* 0x000fea0003800200 */
.L_x_7:
[----:B------:R-:W-:Y:S05]  /*0390*/  @P1 BRA `(.L_x_6) ;  /* 0x0000000c00ac1947 */ /* 0x000fea0003800000 */
[----:B------:R-:W2:Y:S01]  /*03a0*/  LDG.E.U8.CONSTANT R13, desc[UR8][R4.64+0x1] ;  /* 0x00000108040d7981 */ /* 0x000ea2000c1e9100 */
[----:B0-----:R-:W-:Y:S01]  /*03b0*/  VIADD R11, R9, 0x2 ;  /* 0x00000002090b7836 */ /* 0x001fe20000000000 */
[----:B------:R-:W-:Y:S04]  /*03c0*/  BSSY.RECONVERGENT B2, `(.L_x_9) ;  /* 0x000000c000027945 */ /* 0x000fe80003800200 */
[----:B------:R-:W-:Y:S02]  /*03d0*/  ISETP.GE.U32.AND P1, PT, R11, R6, PT ;  /* 0x000000060b00720c */ /* 0x000fe40003f26070 */
[----:B--2---:R-:W-:-:S04]  /*03e0*/  ISETP.GT.AND P0, PT, R13, R7, PT ;  /* 0x000000070d00720c */ /* 0x004fc80003f04270 */
[----:B------:R-:W-:-:S13]  /*03f0*/  ISETP.LT.OR P0, PT, R13, R8, P0 ;  /* 0x000000080d00720c */ /* 0x000fda0000701670 */
        /* <DEDUP_REMOVED lines=8> */
.L_x_10:
[----:B------:R-:W-:Y:S05]  /*0480*/  BSYNC.RECONVERGENT B2 ;  /* 0x0000000000027941 */ /* 0x000fea0003800200 */
.L_x_9:
        /* <DEDUP_REMOVED lines=15> */
.L_x_12:
[----:B------:R-:W-:Y:S05]  /*0580*/  BSYNC.RECONVERGENT B2 ;  /* 0x0000000000027941 */ /* 0x000fea0003800200 */
.L_x_11:
        /* <DEDUP_REMOVED lines=15> */
.L_x_14:
[----:B------:R-:W-:Y:S05]  /*0680*/  BSYNC.RECONVERGENT B2 ;  /* 0x0000000000027941 */ /* 0x000fea0003800200 */
.L_x_13:
        /* <DEDUP_REMOVED lines=15> */
.L_x_16:
[----:B------:R-:W-:Y:S05]  /*0780*/  BSYNC.RECONVERGENT B2 ;  /* 0x0000000000027941 */ /* 0x000fea0003800200 */
.L_x_15:
        /* <DEDUP_REMOVED lines=15> */
.L_x_18:
[----:B------:R-:W-:Y:S05]  /*0880*/  BSYNC.RECONVERGENT B2 ;  /* 0x0000000000027941 */ /* 0x000fea0003800200 */
.L_x_17:
        /* <DEDUP_REMOVED lines=15> */
.L_x_20:
[----:B------:R-:W-:Y:S05]  /*0980*/  BSYNC.RECONVERGENT B2 ;  /* 0x0000000000027941 */ /* 0x000fea0003800200 */
.L_x_19:
        /* <DEDUP_REMOVED lines=15> */
.L_x_22:
[----:B------:R-:W-:Y:S05]  /*0a80*/  BSYNC.RECONVERGENT B2 ;  /* 0x0000000000027941 */ /* 0x000fea0003800200 */
.L_x_21:
        /* <DEDUP_REMOVED lines=15> */
.L_x_24:
[----:B------:R-:W-:Y:S05]  /*0b80*/  BSYNC.RECONVERGENT B2 ;  /* 0x0000000000027941 */ /* 0x000fea0003800200 */
.L_x_23:
        /* <DEDUP_REMOVED lines=15> */
.L_x_26:
[----:B------:R-:W-:Y:S05]  /*0c80*/  BSYNC.RECONVERGENT B2 ;  /* 0x0000000000027941 */ /* 0x000fea0003800200 */
.L_x_25:
        /* <DEDUP_REMOVED lines=15> */
.L_x_28:
[----:B------:R-:W-:Y:S05]  /*0d80*/  BSYNC.RECONVERGENT B2 ;  /* 0x0000000000027941 */ /* 0x000fea0003800200 */
.L_x_27:
        /* <DEDUP_REMOVED lines=15> */
.L_x_30:
[----:B------:R-:W-:Y:S05]  /*0e80*/  BSYNC.RECONVERGENT B2 ;  /* 0x0000000000027941 */ /* 0x000fea0003800200 */
.L_x_29:
        /* <DEDUP_REMOVED lines=15> */
.L_x_32:
[----:B------:R-:W-:Y:S05]  /*0f80*/  BSYNC.RECONVERGENT B2 ;  /* 0x0000000000027941 */ /* 0x000fea0003800200 */
.L_x_31:
        /* <DEDUP_REMOVED lines=15> */
.L_x_34:
[----:B------:R-:W-:Y:S05]  /*1080*/  BSYNC.RECONVERGENT B2 ;  /* 0x0000000000027941 */ /* 0x000fea0003800200 */
.L_x_33:
        /* <DEDUP_REMOVED lines=15> */
.L_x_36:
[----:B------:R-:W-:Y:S05]  /*1180*/  BSYNC.RECONVERGENT B2 ;  /* 0x0000000000027941 */ /* 0x000fea0003800200 */
.L_x_35:
[----:B------:R-:W-:Y:S05]  /*1190*/  @P1 BRA `(.L_x_6) ;  /* 0x00000000002c1947 */ /* 0x000fea0003800000 */
[----:B------:R-:W2:Y:S02]  /*11a0*/  LDG.E.U8.CONSTANT R5, desc[UR8][R4.64+0xf] ;  /* 0x00000f0804057981 */ /* 0x000ea4000c1e9100 */
[----:B--2---:R-:W-:-:S04]  /*11b0*/  ISETP.GT.AND P0, PT, R5, R7, PT ;  /* 0x000000070500720c */ /* 0x004fc80003f04270 */
[----:B------:R-:W-:-:S13]  /*11c0*/  ISETP.LT.OR P0, PT, R5, R8, P0 ;  /* 0x000000080500720c */ /* 0x000fda0000701670 */
[----:B------:R-:W-:Y:S05]  /*11d0*/  @P0 BRA `(.L_x_6) ;  /* 0x00000000001c0947 */ /* 0x000fea0003800000 */
[----:B------:R-:W1:Y:S01]  /*11e0*/  S2UR UR6, SR_CgaCtaId ;  /* 0x00000000000679c3 */ /* 0x000e620000008800 */
[----:B------:R-:W-:Y:S01]  /*11f0*/  IMAD.IADD R5, R5, 0x1, -R8 ;  /* 0x0000000105057824 */ /* 0x000fe200078e0a08 */
[----:B------:R-:W-:-:S03]  /*1200*/  UMOV UR5, 0x400 ;  /* 0x0000040000057882 */ /* 0x000fc60000000000 */
[----:B------:R-:W-:Y:S01]  /*1210*/  IMAD R4, R5, 0x20, R2 ;  /* 0x0000002005047824 */ /* 0x000fe200078e0202 */
[----:B-1----:R-:W-:-:S06]  /*1220*/  ULEA UR5, UR6, UR5, 0x18 ;  /* 0x0000000506057291 */ /* 0x002fcc000f8ec0ff */
[----:B------:R-:W-:-:S05]  /*1230*/  LEA R4, R4, UR5, 0x2 ;  /* 0x0000000504047c11 */ /* 0x000fca000f8e10ff */
[----:B------:R1:W-:Y:S02]  /*1240*/  ATOMS.POPC.INC.32 RZ, [R4+URZ] ;  /* 0x0000000004ff7f8c */ /* 0x0003e4000d8000ff */
.L_x_6:
[----:B------:R-:W-:Y:S05]  /*1250*/  BSYNC.RECONVERGENT B0 ;  /* 0x0000000000007941 */ /* 0x000fea0003800200 */
.L_x_5:
[----:B------:R-:W-:-:S05]  /*1260*/  IMAD R9, R10, 0x10, R9 ;  /* 0x000000100a097824 */ /* 0x000fca00078e0209 */
[----:B------:R-:W-:-:S13]  /*1270*/  ISETP.GE.U32.AND P0, PT, R9, R6, PT ;  /* 0x000000060900720c */ /* 0x000fda0003f06070 */
[----:B------:R-:W-:Y:S05]  /*1280*/  @!P0 BRA `(.L_x_37) ;  /* 0xffffffec00f08947 */ /* 0x000fea000383ffff */
.L_x_4:
[----:B------:R-:W-:Y:S05]  /*1290*/  BSYNC.RECONVERGENT B1 ;  /* 0x0000000000017941 */ /* 0x000fea0003800200 */
.L_x_3:
[----:B------:R-:W-:Y:S01]  /*12a0*/  BAR.SYNC.DEFER_BLOCKING 0x0 ;  /* 0x0000000000007b1d */ /* 0x000fe20000010000 */
[----:B------:R-:W-:-:S13]  /*12b0*/  ISETP.GE.U32.AND P0, PT, R3, UR4, PT ;  /* 0x0000000403007c0c */ /* 0x000fda000bf06070 */
[----:B------:R-:W-:Y:S05]  /*12c0*/  @P0 EXIT ;  /* 0x000000000000094d */ /* 0x000fea0003800000 */
[----:B------:R-:W4:Y:S01]  /*12d0*/  S2UR UR6, SR_CgaCtaId ;  /* 0x00000000000679c3 */ /* 0x000f220000008800 */
[----:B------:R-:W-:-:S07]  /*12e0*/  UMOV UR5, 0x400 ;  /* 0x0000040000057882 */ /* 0x000fce0000000000 */
[----:B------:R-:W0:Y:S01]  /*12f0*/  LDC.64 R28, c[0x0][0x388] ;  /* 0x0000e200ff1c7b82 */ /* 0x000e220000000a00 */
[----:B----4-:R-:W-:-:S12]  /*1300*/  ULEA UR5, UR6, UR5, 0x18 ;  /* 0x0000000506057291 */ /* 0x010fd8000f8ec0ff */
.L_x_38:
[----:B------:R-:W-:-:S05]  /*1310*/  LEA R2, R3, UR5, 0x7 ;  /* 0x0000000503027c11 */ /* 0x000fca000f8e38ff */
[----:B----4-:R-:W4:Y:S04]  /*1320*/  LDS.128 R16, [R2] ;  /* 0x0000000002107984 */ /* 0x010f280000000c00 */
[----:B------:R-:W5:Y:S04]  /*1330*/  LDS.128 R20, [R2+0x10] ;  /* 0x0000100002147984 */ /* 0x000f680000000c00 */
[----:B-12---:R-:W1:Y:S04]  /*1340*/  LDS.128 R4, [R2+0x20] ;  /* 0x0000200002047984 */ /* 0x006e680000000c00 */
[----:B0--3--:R-:W0:Y:S04]  /*1350*/  LDS.128 R8, [R2+0x30] ;  /* 0x0000300002087984 */ /* 0x009e280000000c00 */
[----:B------:R-:W2:Y:S04]  /*1360*/  LDS.128 R12, [R2+0x40] ;  /* 0x00004000020c7984 */ /* 0x000ea80000000c00 */
[----:B------:R-:W-:Y:S01]  /*1370*/  LDS.128 R24, [R2+0x70] ;  /* 0x0000700002187984 */ /* 0x000fe20000000c00 */
[----:B----4-:R-:W-:-:S04]  /*1380*/  IADD3 R16, PT, PT, R18, R17, R16 ;  /* 0x0000001112107210 */ /* 0x010fc80007ffe010 */
[----:B-----5:R-:W-:Y:S02]  /*1390*/  IADD3 R20, PT, PT, R20, R19, R16 ;  /* 0x0000001314147210 */ /* 0x020fe40007ffe010 */
[----:B------:R-:W3:Y:S02]  /*13a0*/  LDS.128 R16, [R2+0x50] ;  /* 0x0000500002107984 */ /* 0x000ee40000000c00 */
[----:B------:R-:W-:-:S04]  /*13b0*/  IADD3 R20, PT, PT, R22, R21, R20 ;  /* 0x0000001516147210 */ /* 0x000fc80007ffe014 */
[----:B-1----:R-:W-:Y:S02]  /*13c0*/  IADD3 R4, PT, PT, R4, R23, R20 ;  /* 0x0000001704047210 */ /* 0x002fe40007ffe014 */
[----:B------:R-:W1:Y:S02]  /*13d0*/  LDS.128 R20, [R2+0x60] ;  /* 0x0000600002147984 */ /* 0x000e640000000c00 */
[----:B------:R-:W-:-:S04]  /*13e0*/  IADD3 R4, PT, PT, R6, R5, R4 ;  /* 0x0000000506047210 */ /* 0x000fc80007ffe004 */
[----:B0-----:R-:W-:-:S04]  /*13f0*/  IADD3 R4, PT, PT, R8, R7, R4 ;  /* 0x0000000708047210 */ /* 0x001fc80007ffe004 */
[----:B------:R-:W-:-:S04]  /*1400*/  IADD3 R4, PT, PT, R10, R9, R4 ;  /* 0x000000090a047210 */ /* 0x000fc80007ffe004 */
[----:B--2---:R-:W-:-:S04]  /*1410*/  IADD3 R4, PT, PT, R12, R11, R4 ;  /* 0x0000000b0c047210 */ /* 0x004fc80007ffe004 */
[----:B------:R-:W-:-:S04]  /*1420*/  IADD3 R4, PT, PT, R14, R13, R4 ;  /* 0x0000000d0e047210 */ /* 0x000fc80007ffe004 */
[----:B---3--:R-:W-:-:S04]  /*1430*/  IADD3 R4, PT, PT, R16, R15, R4 ;  /* 0x0000000f10047210 */ /* 0x008fc80007ffe004 */
[----:B------:R-:W-:-:S04]  /*1440*/  IADD3 R4, PT, PT, R18, R17, R4 ;  /* 0x0000001112047210 */ /* 0x000fc80007ffe004 */
[----:B-1----:R-:W-:-:S04]  /*1450*/  IADD3 R4, PT, PT, R20, R19, R4 ;  /* 0x0000001314047210 */ /* 0x002fc80007ffe004 */
[----:B------:R-:W-:-:S04]  /*1460*/  IADD3 R4, PT, PT, R22, R21, R4 ;  /* 0x0000001516047210 */ /* 0x000fc80007ffe004 */
[----:B------:R-:W-:-:S04]  /*1470*/  IADD3 R4, PT, PT, R24, R23, R4 ;  /* 0x0000001718047210 */ /* 0x000fc80007ffe004 */
[----:B------:R-:W-:Y:S01]  /*1480*/  IADD3 R26, PT, PT, R26, R25, R4 ;  /* 0x000000191a1a7210 */ /* 0x000fe20007ffe004 */
[----:B------:R-:W-:-:S04]  /*1490*/  IMAD.WIDE.U32 R4, R3, 0x4, R28 ;  /* 0x0000000403047825 */ /* 0x000fc800078e001c */
[----:B------:R-:W-:Y:S02]  /*14a0*/  IMAD.IADD R3, R0, 0x1, R3 ;  /* 0x0000000100037824 */ /* 0x000fe400078e0203 */
[----:B------:R-:W-:-:S03]  /*14b0*/  IMAD.IADD R27, R27, 0x1, R26 ;  /* 0x000000011b1b7824 */ /* 0x000fc600078e021a */
[----:B------:R-:W-:Y:S02]  /*14c0*/  ISETP.GE.U32.AND P0, PT, R3, UR4, PT ;  /* 0x0000000403007c0c */ /* 0x000fe4000bf06070 */
[----:B------:R4:W-:Y:S11]  /*14d0*/  REDG.E.ADD.STRONG.GPU desc[UR8][R4.64], R27 ;  /* 0x0000001b0400798e */ /* 0x0009f6000c12e108 */
[----:B------:R-:W-:Y:S05]  /*14e0*/  @!P0 BRA `(.L_x_38) ;  /* 0xfffffffc00888947 */ /* 0x000fea000383ffff */
[----:B------:R-:W-:Y:S05]  /*14f0*/  EXIT ;  /* 0x000000000000794d */ /* 0x000fea0003800000 */
.L_x_39:
[----:B------:R-:W-:-:S00]  /*1500*/  BRA `(.L_x_39) ;  /* 0xfffffffc00fc7947 */ /* 0x000fc0000383ffff */
[----:B------:R-:W-:-:S00]  /*1510*/  NOP ;  /* 0x0000000000007918 */ /* 0x000fc00000000000 */
        /* <DEDUP_REMOVED lines=14> */
.L_x_40:


//--------------------- .nv.shared._Z22histogram_range_kernelPKcPjjii --------------------------
	.section	.nv.shared._Z22histogram_range_kernelPKcPjjii,"aw",@nobits
	.sectionflags	@""
	.align	16
	.zero		1024


//--------------------- .nv.shared.reserved.0     --------------------------
	.section	.nv.shared.reserved.0,"aw",@nobits
	.weak		__nv_reservedSMEM_offset_0_alias
	.size		__nv_reservedSMEM_offset_0_alias, 0, 64
	.other		__nv_reservedSMEM_offset_0_alias,@"STO_CUDA_RESERVED_SHARED STV_DEFAULT"
__nv_reservedSMEM_offset_0_alias:
	.zero		0
	.zero		64


//--------------------- .nv.constant0._Z22histogram_range_kernelPKcPjjii --------------------------
	.section	.nv.constant0._Z22histogram_range_kernelPKcPjjii,"a",@progbits
	.sectionflags	@""
	.align	4
.nv.constant0._Z22histogram_range_kernelPKcPjjii:
	.zero		924


//--------------------- SYMBOLS --------------------------

	.type		.nv.reservedSmem.offset0,@object
	.size		.nv.reservedSmem.offset0,0x4
	.type		.nv.reservedSmem.cap,@object
	.size		.nv.reservedSmem.cap,0x4
